//
// Generated by NVIDIA NVVM Compiler
//
// Compiler Build ID: CL-36424714
// Cuda compilation tools, release 13.0, V13.0.88
// Based on NVVM 20.0.0
//

.version 9.0
.target sm_100
.address_size 64

	// .globl	_Z9array_sumPfS_S_i
.extern .shared .align 16 .b8 sh_A[];

.visible .entry _Z9array_sumPfS_S_i(
	.param .u64 .ptr .align 1 _Z9array_sumPfS_S_i_param_0,
	.param .u64 .ptr .align 1 _Z9array_sumPfS_S_i_param_1,
	.param .u64 .ptr .align 1 _Z9array_sumPfS_S_i_param_2,
	.param .u32 _Z9array_sumPfS_S_i_param_3
)
{
	.reg .pred 	%p<2>;
	.reg .b32 	%r<11>;
	.reg .b32 	%f<4>;
	.reg .b64 	%rd<11>;

	ld.param.u64 	%rd1, [_Z9array_sumPfS_S_i_param_0];
	ld.param.u64 	%rd2, [_Z9array_sumPfS_S_i_param_1];
	ld.param.u64 	%rd3, [_Z9array_sumPfS_S_i_param_2];
	ld.param.u32 	%r4, [_Z9array_sumPfS_S_i_param_3];
	mov.u32 	%r1, %ntid.x;
	mov.u32 	%r5, %ctaid.x;
	mov.u32 	%r2, %tid.x;
	mad.lo.s32 	%r3, %r1, %r5, %r2;
	setp.ge.s32 	%p1, %r3, %r4;
	@%p1 bra 	$L__BB0_2;
	cvta.to.global.u64 	%rd4, %rd1;
	cvta.to.global.u64 	%rd5, %rd2;
	cvta.to.global.u64 	%rd6, %rd3;
	mul.wide.s32 	%rd7, %r3, 4;
	add.s64 	%rd8, %rd4, %rd7;
	ld.global.f32 	%f1, [%rd8];
	shl.b32 	%r6, %r2, 2;
	mov.u32 	%r7, sh_A;
	add.s32 	%r8, %r7, %r6;
	st.shared.f32 	[%r8], %f1;
	add.s64 	%rd9, %rd5, %rd7;
	ld.global.f32 	%f2, [%rd9];
	shl.b32 	%r9, %r1, 2;
	add.s32 	%r10, %r8, %r9;
	st.shared.f32 	[%r10], %f2;
	add.f32 	%f3, %f1, %f2;
	add.s64 	%rd10, %rd6, %rd7;
	st.global.f32 	[%rd10], %f3;
$L__BB0_2:
	ret;

}


// ===== COMPILED SASS (sm_100) =====

	.target	sm_100

	.elftype	@"ET_EXEC"


//--------------------- .note.nv.tkinfo           --------------------------
	.section	.note.nv.tkinfo,"",@"SHT_NOTE"
	.sectionflags	@"SHF_NOTE_NV_TKINFO"
	.tkinfo
        /*0018*/ 	.word	0x00000002
        /*0030*/ 	.string	""
        /*0030*/ 	.string	"ptxas"
        /*0030*/ 	.string	"Cuda compilation tools, release 13.0, V13.0.88"
        /*0030*/ 	.string	"Build cuda_13.0.r13.0/compiler.36424714_0"
        /*0030*/ 	.string	"-arch sm_100 -m 64 "



//--------------------- .note.nv.cuinfo           --------------------------
	.section	.note.nv.cuinfo,"",@"SHT_NOTE"
	.sectionflags	@"SHF_NOTE_NV_CUINFO"
        /*0018*/ 	.short	0x0002
        /*001a*/ 	.short	0x0064
        /*001c*/ 	.short	0x0082
	.zero		2


//--------------------- .nv.info                  --------------------------
	.section	.nv.info,"",@"SHT_CUDA_INFO"
	.align	4


	//----- nvinfo : EIATTR_REGCOUNT
	.align		4
        /*0000*/ 	.byte	0x04, 0x2f
        /*0002*/ 	.short	(.L_1 - .L_0)
	.align		4
.L_0:
        /*0004*/ 	.word	index@(_Z9array_sumPfS_S_i)
        /*0008*/ 	.word	0x0000000e


	//----- nvinfo : EIATTR_FRAME_SIZE
	.align		4
.L_1:
        /*000c*/ 	.byte	0x04, 0x11
        /*000e*/ 	.short	(.L_3 - .L_2)
	.align		4
.L_2:
        /*0010*/ 	.word	index@(_Z9array_sumPfS_S_i)
        /*0014*/ 	.word	0x00000000


	//----- nvinfo : EIATTR_MIN_STACK_SIZE
	.align		4
.L_3:
        /*0018*/ 	.byte	0x04, 0x12
        /*001a*/ 	.short	(.L_5 - .L_4)
	.align		4
.L_4:
        /*001c*/ 	.word	index@(_Z9array_sumPfS_S_i)
        /*0020*/ 	.word	0x00000000
.L_5:


//--------------------- .nv.compat                --------------------------
	.section	.nv.compat,"",@"SHT_CUDA_COMPAT_INFO"
	.align	4
        /*0000*/ 	.byte	0x02, 0x09, 0x00, 0x00, 0x02, 0x02, 0x01, 0x00, 0x02, 0x05, 0x05, 0x00, 0x03, 0x07, 0x01, 0x01
        /*0010*/ 	.byte	0x02, 0x03, 0x00, 0x00, 0x02, 0x06, 0x01, 0x00, 0x04, 0x0b, 0x08, 0x00, 0x09, 0x00, 0x00, 0x00
        /*0020*/ 	.byte	0x00, 0x00, 0x00, 0x00


//--------------------- .nv.info._Z9array_sumPfS_S_i --------------------------
	.section	.nv.info._Z9array_sumPfS_S_i,"",@"SHT_CUDA_INFO"
	.sectionflags	@""
	.align	4


	//----- nvinfo : EIATTR_CUDA_API_VERSION
	.align		4
        /*0000*/ 	.byte	0x04, 0x37
        /*0002*/ 	.short	(.L_7 - .L_6)
.L_6:
        /*0004*/ 	.word	0x00000082


	//----- nvinfo : EIATTR_KPARAM_INFO
	.align		4
.L_7:
        /*0008*/ 	.byte	0x04, 0x17
        /*000a*/ 	.short	(.L_9 - .L_8)
.L_8:
        /*000c*/ 	.word	0x00000000
        /*0010*/ 	.short	0x0003
        /*0012*/ 	.short	0x0018
        /*0014*/ 	.byte	0x00, 0xf0, 0x11, 0x00


	//----- nvinfo : EIATTR_KPARAM_INFO
	.align		4
.L_9:
        /*0018*/ 	.byte	0x04, 0x17
        /*001a*/ 	.short	(.L_11 - .L_10)
.L_10:
        /*001c*/ 	.word	0x00000000
        /*0020*/ 	.short	0x0002
        /*0022*/ 	.short	0x0010
        /*0024*/ 	.byte	0x00, 0xf5, 0x21, 0x00


	//----- nvinfo : EIATTR_KPARAM_INFO
	.align		4
.L_11:
        /*0028*/ 	.byte	0x04, 0x17
        /*002a*/ 	.short	(.L_13 - .L_12)
.L_12:
        /*002c*/ 	.word	0x00000000
        /*0030*/ 	.short	0x0001
        /*0032*/ 	.short	0x0008
        /*0034*/ 	.byte	0x00, 0xf5, 0x21, 0x00


	//----- nvinfo : EIATTR_KPARAM_INFO
	.align		4
.L_13:
        /*0038*/ 	.byte	0x04, 0x17
        /*003a*/ 	.short	(.L_15 - .L_14)
.L_14:
        /*003c*/ 	.word	0x00000000
        /*0040*/ 	.short	0x0000
        /*0042*/ 	.short	0x0000
        /*0044*/ 	.byte	0x00, 0xf5, 0x21, 0x00


	//----- nvinfo : EIATTR_SPARSE_MMA_MASK
	.align		4
.L_15:
        /*0048*/ 	.byte	0x03, 0x50
        /*004a*/ 	.short	0x0000


	//----- nvinfo : EIATTR_MAXREG_COUNT
	.align		4
        /*004c*/ 	.byte	0x03, 0x1b
        /*004e*/ 	.short	0x00ff


	//----- nvinfo : EIATTR_MERCURY_ISA_VERSION
	.align		4
        /*0050*/ 	.byte	0x03, 0x5f
        /*0052*/ 	.short	0x0101


	//----- nvinfo : EIATTR_VRC_CTA_INIT_COUNT
	.align		4
        /*0054*/ 	.byte	0x02, 0x4a
	.zero		1
	.zero		1


	//----- nvinfo : EIATTR_EXIT_INSTR_OFFSETS
	.align		4
        /*0058*/ 	.byte	0x04, 0x1c
        /*005a*/ 	.short	(.L_17 - .L_16)


	//   ....[0]....
.L_16:
        /*005c*/ 	.word	0x00000070


	//   ....[1]....
        /*0060*/ 	.word	0x000001a0


	//----- nvinfo : EIATTR_CBANK_PARAM_SIZE
	.align		4
.L_17:
        /*0064*/ 	.byte	0x03, 0x19
        /*0066*/ 	.short	0x001c


	//----- nvinfo : EIATTR_PARAM_CBANK
	.align		4
        /*0068*/ 	.byte	0x04, 0x0a
        /*006a*/ 	.short	(.L_19 - .L_18)
	.align		4
.L_18:
        /*006c*/ 	.word	index@(.nv.constant0._Z9array_sumPfS_S_i)
        /*0070*/ 	.short	0x0380
        /*0072*/ 	.short	0x001c


	//----- nvinfo : EIATTR_SW_WAR
	.align		4
.L_19:
        /*0074*/ 	.byte	0x04, 0x36
        /*0076*/ 	.short	(.L_21 - .L_20)
.L_20:
        /*0078*/ 	.word	0x00000008
.L_21:


//--------------------- .nv.callgraph             --------------------------
	.section	.nv.callgraph,"",@"SHT_CUDA_CALLGRAPH"
	.align	4
	.sectionentsize	8
	.align		4
        /*0000*/ 	.word	0x00000000
	.align		4
        /*0004*/ 	.word	0xffffffff
	.align		4
        /*0008*/ 	.word	0x00000000
	.align		4
        /*000c*/ 	.word	0xfffffffe
	.align		4
        /*0010*/ 	.word	0x00000000
	.align		4
        /*0014*/ 	.word	0xfffffffd
	.align		4
        /*0018*/ 	.word	0x00000000
	.align		4
        /*001c*/ 	.word	0xfffffffc


//--------------------- .text._Z9array_sumPfS_S_i --------------------------
	.section	.text._Z9array_sumPfS_S_i,"ax",@progbits
	.align	128
        .global         _Z9array_sumPfS_S_i
        .type           _Z9array_sumPfS_S_i,@function
        .size           _Z9array_sumPfS_S_i,(.L_x_1 - _Z9array_sumPfS_S_i)
        .other          _Z9array_sumPfS_S_i,@"STO_CUDA_ENTRY STV_DEFAULT"
_Z9array_sumPfS_S_i:
.text._Z9array_sumPfS_S_i:
[----:B------:R-:W-:Y:S01]  /*0000*/  LDC R1, c[0x0][0x37c] ;  /* 0x0000df00ff017b82 */ /* 0x000fe20000000800 */
[----:B------:R-:W0:Y:S07]  /*0010*/  S2R R11, SR_TID.X ;  /* 0x00000000000b7919 */ /* 0x000e2e0000002100 */
[----:B------:R-:W0:Y:S01]  /*0020*/  S2UR UR4, SR_CTAID.X ;  /* 0x00000000000479c3 */ /* 0x000e220000002500 */
[----:B------:R-:W1:Y:S07]  /*0030*/  LDCU UR5, c[0x0][0x398] ;  /* 0x00007300ff0577ac */ /* 0x000e6e0008000800 */
[----:B------:R-:W0:Y:S02]  /*0040*/  LDC R0, c[0x0][0x360] ;  /* 0x0000d800ff007b82 */ /* 0x000e240000000800 */
[----:B0-----:R-:W-:-:S05]  /*0050*/  IMAD R9, R0, UR4, R11 ;  /* 0x0000000400097c24 */ /* 0x001fca000f8e020b */
[----:B-1----:R-:W-:-:S13]  /*0060*/  ISETP.GE.AND P0, PT, R9, UR5, PT ;  /* 0x0000000509007c0c */ /* 0x002fda000bf06270 */
[----:B------:R-:W-:Y:S05]  /*0070*/  @P0 EXIT ;  /* 0x000000000000094d */ /* 0x000fea0003800000 */
[----:B------:R-:W0:Y:S01]  /*0080*/  LDC.64 R2, c[0x0][0x380] ;  /* 0x0000e000ff027b82 */ /* 0x000e220000000a00 */
[----:B------:R-:W1:Y:S07]  /*0090*/  LDCU.64 UR6, c[0x0][0x358] ;  /* 0x00006b00ff0677ac */ /* 0x000e6e0008000a00 */
[----:B------:R-:W2:Y:S08]  /*00a0*/  LDC.64 R4, c[0x0][0x388] ;  /* 0x0000e200ff047b82 */ /* 0x000eb00000000a00 */
[----:B------:R-:W3:Y:S01]  /*00b0*/  S2UR UR5, SR_CgaCtaId ;  /* 0x00000000000579c3 */ /* 0x000ee20000008800 */
[----:B0-----:R-:W-:-:S07]  /*00c0*/  IMAD.WIDE R2, R9, 0x4, R2 ;  /* 0x0000000409027825 */ /* 0x001fce00078e0202 */
[----:B------:R-:W0:Y:S01]  /*00d0*/  LDC.64 R6, c[0x0][0x390] ;  /* 0x0000e400ff067b82 */ /* 0x000e220000000a00 */
[----:B-1----:R-:W4:Y:S01]  /*00e0*/  LDG.E R2, desc[UR6][R2.64] ;  /* 0x0000000602027981 */ /* 0x002f22000c1e1900 */
[----:B--2---:R-:W-:-:S06]  /*00f0*/  IMAD.WIDE R4, R9, 0x4, R4 ;  /* 0x0000000409047825 */ /* 0x004fcc00078e0204 */
[----:B------:R-:W2:Y:S01]  /*0100*/  LDG.E R5, desc[UR6][R4.64] ;  /* 0x0000000604057981 */ /* 0x000ea2000c1e1900 */
[----:B------:R-:W-:Y:S02]  /*0110*/  UMOV UR4, 0x400 ;  /* 0x0000040000047882 */ /* 0x000fe40000000000 */
[----:B---3--:R-:W-:-:S06]  /*0120*/  ULEA UR4, UR5, UR4, 0x18 ;  /* 0x0000000405047291 */ /* 0x008fcc000f8ec0ff */
[----:B------:R-:W-:Y:S01]  /*0130*/  LEA R11, R11, UR4, 0x2 ;  /* 0x000000040b0b7c11 */ /* 0x000fe2000f8e10ff */
[----:B0-----:R-:W-:-:S03]  /*0140*/  IMAD.WIDE R6, R9, 0x4, R6 ;  /* 0x0000000409067825 */ /* 0x001fc600078e0206 */
[----:B------:R-:W-:Y:S01]  /*0150*/  LEA R0, R0, R11, 0x2 ;  /* 0x0000000b00007211 */ /* 0x000fe200078e10ff */
[----:B----4-:R-:W-:Y:S01]  /*0160*/  STS [R11], R2 ;  /* 0x000000020b007388 */ /* 0x010fe20000000800 */
[----:B--2---:R-:W-:-:S03]  /*0170*/  FADD R9, R2, R5 ;  /* 0x0000000502097221 */ /* 0x004fc60000000000 */
[----:B------:R-:W-:Y:S04]  /*0180*/  STS [R0], R5 ;  /* 0x0000000500007388 */ /* 0x000fe80000000800 */
[----:B------:R-:W-:Y:S01]  /*0190*/  STG.E desc[UR6][R6.64], R9 ;  /* 0x0000000906007986 */ /* 0x000fe2000c101906 */
[----:B------:R-:W-:Y:S05]  /*01a0*/  EXIT ;  /* 0x000000000000794d */ /* 0x000fea0003800000 */
.L_x_0:
[----:B------:R-:W-:-:S00]  /*01b0*/  BRA `(.L_x_0) ;  /* 0xfffffffc00fc7947 */ /* 0x000fc0000383ffff */
[----:B------:R-:W-:-:S00]  /*01c0*/  NOP ;  /* 0x0000000000007918 */ /* 0x000fc00000000000 */
        /* <DEDUP_REMOVED lines=11> */
.L_x_1:


//--------------------- .nv.shared._Z9array_sumPfS_S_i --------------------------
	.section	.nv.shared._Z9array_sumPfS_S_i,"aw",@nobits
	.sectionflags	@""
	.align	16
	.zero		1024


//--------------------- .nv.shared.reserved.0     --------------------------
	.section	.nv.shared.reserved.0,"aw",@nobits
	.weak		__nv_reservedSMEM_offset_0_alias
	.size		__nv_reservedSMEM_offset_0_alias, 0, 64
	.other		__nv_reservedSMEM_offset_0_alias,@"STO_CUDA_RESERVED_SHARED STV_DEFAULT"
__nv_reservedSMEM_offset_0_alias:
	.zero		0
	.zero		64


//--------------------- .nv.constant0._Z9array_sumPfS_S_i --------------------------
	.section	.nv.constant0._Z9array_sumPfS_S_i,"a",@progbits
	.sectionflags	@""
	.align	4
.nv.constant0._Z9array_sumPfS_S_i:
	.zero		924


//--------------------- SYMBOLS --------------------------

	.type		.nv.reservedSmem.offset0,@object
	.size		.nv.reservedSmem.offset0,0x4
	.type		.nv.reservedSmem.cap,@object
	.size		.nv.reservedSmem.cap,0x4
